	.headerflags	@"EF_CUDA_TEXMODE_UNIFIED EF_CUDA_64BIT_ADDRESS EF_CUDA_ACCELERATORS EF_CUDA_SM90 EF_CUDA_VIRTUAL_SM(EF_CUDA_SM90)"
	.elftype	@"ET_EXEC"


//--------------------- .nv.info                  --------------------------
	.section	.nv.info,"",@"SHT_CUDA_INFO"
	.align	4


	//----- nvinfo : EIATTR_REGCOUNT
	.align		4
        /*0000*/ 	.byte	0x04, 0x2f
        /*0002*/ 	.short	(.L_1 - .L_0)
	.align		4
.L_0:
        /*0004*/ 	.word	index@(triton_poi_fused__unsafe_index_add_mul_sub_19)
        /*0008*/ 	.word	0x0000001e


	//----- nvinfo : EIATTR_MIN_STACK_SIZE
	.align		4
.L_1:
        /*000c*/ 	.byte	0x04, 0x12
        /*000e*/ 	.short	(.L_3 - .L_2)
	.align		4
.L_2:
        /*0010*/ 	.word	index@(triton_poi_fused__unsafe_index_add_mul_sub_19)
        /*0014*/ 	.word	0x00000000


	//----- nvinfo : EIATTR_FRAME_SIZE
	.align		4
.L_3:
        /*0018*/ 	.byte	0x04, 0x11
        /*001a*/ 	.short	(.L_5 - .L_4)
	.align		4
.L_4:
        /*001c*/ 	.word	index@(triton_poi_fused__unsafe_index_add_mul_sub_19)
        /*0020*/ 	.word	0x00000000


	//----- nvinfo : EIATTR_MIN_STACK_SIZE
	.align		4
.L_5:
        /*0024*/ 	.byte	0x04, 0x12
        /*0026*/ 	.short	(.L_7 - .L_6)
	.align		4
.L_6:
        /*0028*/ 	.word	index@(triton_poi_fused__unsafe_index_add_mul_sub_19)
        /*002c*/ 	.word	0x00000000
.L_7:


//--------------------- .nv.info.triton_poi_fused__unsafe_index_add_mul_sub_19 --------------------------
	.section	.nv.info.triton_poi_fused__unsafe_index_add_mul_sub_19,"",@"SHT_CUDA_INFO"
	.sectionflags	@""
	.align	4


	//----- nvinfo : EIATTR_CUDA_API_VERSION
	.align		4
        /*0000*/ 	.byte	0x04, 0x37
        /*0002*/ 	.short	(.L_9 - .L_8)
.L_8:
        /*0004*/ 	.word	0x0000007c


	//----- nvinfo : EIATTR_KPARAM_INFO
	.align		4
.L_9:
        /*0008*/ 	.byte	0x04, 0x17
        /*000a*/ 	.short	(.L_11 - .L_10)
.L_10:
        /*000c*/ 	.word	0x00000000
        /*0010*/ 	.short	0x0008
        /*0012*/ 	.short	0x0040
        /*0014*/ 	.byte	0x00, 0xf0, 0x11, 0x00


	//----- nvinfo : EIATTR_KPARAM_INFO
	.align		4
.L_11:
        /*0018*/ 	.byte	0x04, 0x17
        /*001a*/ 	.short	(.L_13 - .L_12)
.L_12:
        /*001c*/ 	.word	0x00000000
        /*0020*/ 	.short	0x0007
        /*0022*/ 	.short	0x0038
        /*0024*/ 	.byte	0x00, 0xf4, 0x21, 0x00


	//----- nvinfo : EIATTR_KPARAM_INFO
	.align		4
.L_13:
        /*0028*/ 	.byte	0x04, 0x17
        /*002a*/ 	.short	(.L_15 - .L_14)
.L_14:
        /*002c*/ 	.word	0x00000000
        /*0030*/ 	.short	0x0006
        /*0032*/ 	.short	0x0030
        /*0034*/ 	.byte	0x00, 0xf4, 0x21, 0x00


	//----- nvinfo : EIATTR_KPARAM_INFO
	.align		4
.L_15:
        /*0038*/ 	.byte	0x04, 0x17
        /*003a*/ 	.short	(.L_17 - .L_16)
.L_16:
        /*003c*/ 	.word	0x00000000
        /*0040*/ 	.short	0x0005
        /*0042*/ 	.short	0x0028
        /*0044*/ 	.byte	0x00, 0xf4, 0x21, 0x00


	//----- nvinfo : EIATTR_KPARAM_INFO
	.align		4
.L_17:
        /*0048*/ 	.byte	0x04, 0x17
        /*004a*/ 	.short	(.L_19 - .L_18)
.L_18:
        /*004c*/ 	.word	0x00000000
        /*0050*/ 	.short	0x0004
        /*0052*/ 	.short	0x0020
        /*0054*/ 	.byte	0x00, 0xf4, 0x21, 0x00


	//----- nvinfo : EIATTR_KPARAM_INFO
	.align		4
.L_19:
        /*0058*/ 	.byte	0x04, 0x17
        /*005a*/ 	.short	(.L_21 - .L_20)
.L_20:
        /*005c*/ 	.word	0x00000000
        /*0060*/ 	.short	0x0003
        /*0062*/ 	.short	0x0018
        /*0064*/ 	.byte	0x00, 0xf4, 0x21, 0x00


	//----- nvinfo : EIATTR_KPARAM_INFO
	.align		4
.L_21:
        /*0068*/ 	.byte	0x04, 0x17
        /*006a*/ 	.short	(.L_23 - .L_22)
.L_22:
        /*006c*/ 	.word	0x00000000
        /*0070*/ 	.short	0x0002
        /*0072*/ 	.short	0x0010
        /*0074*/ 	.byte	0x00, 0xf4, 0x21, 0x00


	//----- nvinfo : EIATTR_KPARAM_INFO
	.align		4
.L_23:
        /*0078*/ 	.byte	0x04, 0x17
        /*007a*/ 	.short	(.L_25 - .L_24)
.L_24:
        /*007c*/ 	.word	0x00000000
        /*0080*/ 	.short	0x0001
        /*0082*/ 	.short	0x0008
        /*0084*/ 	.byte	0x00, 0xf4, 0x21, 0x00


	//----- nvinfo : EIATTR_KPARAM_INFO
	.align		4
.L_25:
        /*0088*/ 	.byte	0x04, 0x17
        /*008a*/ 	.short	(.L_27 - .L_26)
.L_26:
        /*008c*/ 	.word	0x00000000
        /*0090*/ 	.short	0x0000
        /*0092*/ 	.short	0x0000
        /*0094*/ 	.byte	0x00, 0xf4, 0x21, 0x00


	//----- nvinfo : EIATTR_SPARSE_MMA_MASK
	.align		4
.L_27:
        /*0098*/ 	.byte	0x03, 0x50
        /*009a*/ 	.short	0x0000


	//----- nvinfo : EIATTR_MAXREG_COUNT
	.align		4
        /*009c*/ 	.byte	0x03, 0x1b
        /*009e*/ 	.short	0x00ff


	//----- nvinfo : EIATTR_EXIT_INSTR_OFFSETS
	.align		4
        /*00a0*/ 	.byte	0x04, 0x1c
        /*00a2*/ 	.short	(.L_29 - .L_28)


	//   ....[0]....
.L_28:
        /*00a4*/ 	.word	0x000007a0


	//----- nvinfo : EIATTR_REQNTID
	.align		4
.L_29:
        /*00a8*/ 	.byte	0x04, 0x10
        /*00aa*/ 	.short	(.L_31 - .L_30)
.L_30:
        /*00ac*/ 	.word	0x00000080
        /*00b0*/ 	.word	0x00000001
        /*00b4*/ 	.word	0x00000001


	//----- nvinfo : EIATTR_CBANK_PARAM_SIZE
	.align		4
.L_31:
        /*00b8*/ 	.byte	0x03, 0x19
        /*00ba*/ 	.short	0x0044


	//----- nvinfo : EIATTR_PARAM_CBANK
	.align		4
        /*00bc*/ 	.byte	0x04, 0x0a
        /*00be*/ 	.short	(.L_33 - .L_32)
	.align		4
.L_32:
        /*00c0*/ 	.word	index@(.nv.constant0.triton_poi_fused__unsafe_index_add_mul_sub_19)
        /*00c4*/ 	.short	0x0210
        /*00c6*/ 	.short	0x0044


	//----- nvinfo : EIATTR_SW_WAR
	.align		4
.L_33:
        /*00c8*/ 	.byte	0x04, 0x36
        /*00ca*/ 	.short	(.L_35 - .L_34)
.L_34:
        /*00cc*/ 	.word	0x00000008
.L_35:


//--------------------- .nv.callgraph             --------------------------
	.section	.nv.callgraph,"",@"SHT_CUDA_CALLGRAPH"
	.align	4
	.sectionentsize	8
	.align		4
        /*0000*/ 	.word	0x00000000
	.align		4
        /*0004*/ 	.word	0xffffffff
	.align		4
        /*0008*/ 	.word	0x00000000
	.align		4
        /*000c*/ 	.word	0xfffffffe
	.align		4
        /*0010*/ 	.word	0x00000000
	.align		4
        /*0014*/ 	.word	0xfffffffd
	.align		4
        /*0018*/ 	.word	0x00000000
	.align		4
        /*001c*/ 	.word	0xfffffffc


//--------------------- .text.triton_poi_fused__unsafe_index_add_mul_sub_19 --------------------------
	.section	.text.triton_poi_fused__unsafe_index_add_mul_sub_19,"ax",@progbits
	.align	128
        .global         triton_poi_fused__unsafe_index_add_mul_sub_19
        .type           triton_poi_fused__unsafe_index_add_mul_sub_19,@function
        .size           triton_poi_fused__unsafe_index_add_mul_sub_19,(.L_x_1 - triton_poi_fused__unsafe_index_add_mul_sub_19)
        .other          triton_poi_fused__unsafe_index_add_mul_sub_19,@"STO_CUDA_ENTRY STV_DEFAULT"
triton_poi_fused__unsafe_index_add_mul_sub_19:
.text.triton_poi_fused__unsafe_index_add_mul_sub_19:
[----:B------:R-:W-:Y:S01]  /*0000*/  LDC R1, c[0x0][0x28] ;  /* 0x00000a00ff017b82 */ /* 0x000fe20000000800 */
[----:B------:R-:W1:Y:S07]  /*0010*/  S2R R2, SR_TID.X ;  /* 0x0000000000027919 */ /* 0x000e6e0000002100 */
[----:B------:R-:W2:Y:S01]  /*0020*/  LDC.64 R16, c[0x0][0x218] ;  /* 0x00008600ff107b82 */ /* 0x000ea20000000a00 */
[----:B------:R-:W-:Y:S01]  /*0030*/  ULDC.64 UR4, c[0x0][0x208] ;  /* 0x0000820000047ab9 */ /* 0x000fe20000000a00 */
[----:B------:R-:W-:Y:S01]  /*0040*/  ULDC.64 UR6, c[0x0][0x228] ;  /* 0x00008a0000067ab9 */ /* 0x000fe20000000a00 */
[----:B------:R-:W3:Y:S05]  /*0050*/  S2R R0, SR_CTAID.X ;  /* 0x0000000000007919 */ /* 0x000eea0000002500 */
[----:B------:R-:W4:Y:S01]  /*0060*/  LDC.64 R12, c[0x0][0x220] ;  /* 0x00008800ff0c7b82 */ /* 0x000f220000000a00 */
[----:B-1----:R-:W-:-:S05]  /*0070*/  IMAD.SHL.U32 R2, R2, 0x2, RZ ;  /* 0x0000000202027824 */ /* 0x002fca00078e00ff */
[----:B------:R-:W-:-:S05]  /*0080*/  LOP3.LUT R3, R2, 0xfe, RZ, 0xc0, !PT ;  /* 0x000000fe02037812 */ /* 0x000fca00078ec0ff */
[----:B---3--:R-:W-:-:S05]  /*0090*/  IMAD R4, R0, 0x100, R3 ;  /* 0x0000010000047824 */ /* 0x008fca00078e0203 */
[----:B------:R-:W-:-:S04]  /*00a0*/  SHF.R.S32.HI R3, RZ, 0x1f, R4 ;  /* 0x0000001fff037819 */ /* 0x000fc80000011404 */
[----:B------:R-:W-:-:S04]  /*00b0*/  LEA.HI R6, R3, R4, RZ, 0x4 ;  /* 0x0000000403067211 */ /* 0x000fc800078f20ff */
[----:B------:R-:W-:Y:S02]  /*00c0*/  SHF.R.S32.HI R5, RZ, 0x4, R6 ;  /* 0x00000004ff057819 */ /* 0x000fe40000011406 */
[----:B------:R-:W-:Y:S02]  /*00d0*/  LOP3.LUT R7, R6, 0xfffffff0, RZ, 0xc0, !PT ;  /* 0xfffffff006077812 */ /* 0x000fe400078ec0ff */
[----:B------:R-:W-:-:S04]  /*00e0*/  LEA.HI R2, R5, R5, RZ, 0x4 ;  /* 0x0000000505027211 */ /* 0x000fc800078f20ff */
[----:B------:R-:W-:Y:S02]  /*00f0*/  LOP3.LUT R8, R2, 0xfffffff0, RZ, 0xc0, !PT ;  /* 0xfffffff002087812 */ /* 0x000fe400078ec0ff */
[----:B------:R-:W1:Y:S03]  /*0100*/  LDC.64 R2, c[0x0][0x240] ;  /* 0x00009000ff027b82 */ /* 0x000e660000000a00 */
[----:B------:R-:W-:-:S04]  /*0110*/  IMAD.IADD R5, R5, 0x1, -R8 ;  /* 0x0000000105057824 */ /* 0x000fc800078e0a08 */
[----:B--2---:R-:W-:Y:S01]  /*0120*/  IMAD.WIDE R16, R5, 0x8, R16 ;  /* 0x0000000805107825 */ /* 0x004fe200078e0210 */
[----:B------:R-:W2:Y:S05]  /*0130*/  LDC.64 R8, c[0x0][0x230] ;  /* 0x00008c00ff087b82 */ /* 0x000eaa0000000a00 */
[----:B------:R-:W3:Y:S01]  /*0140*/  LDG.E.EL.64 R16, desc[UR4][R16.64] ;  /* 0x0000000410107981 */ /* 0x000ee2000c2e1b00 */
[----:B------:R-:W-:-:S04]  /*0150*/  IMAD.IADD R6, R4, 0x1, -R7 ;  /* 0x0000000104067824 */ /* 0x000fc800078e0a07 */
[----:B----4-:R-:W-:-:S04]  /*0160*/  IMAD.WIDE R12, R6, 0x8, R12 ;  /* 0x00000008060c7825 */ /* 0x010fc800078e020c */
[----:B-1----:R-:W-:Y:S02]  /*0170*/  IMAD.WIDE R2, R5, 0x8, R2 ;  /* 0x0000000805027825 */ /* 0x002fe400078e0202 */
[----:B------:R-:W4:Y:S04]  /*0180*/  LDG.E.EL.128 R12, desc[UR4][R12.64] ;  /* 0x000000040c0c7981 */ /* 0x000f28000c2e1d00 */
[----:B------:R-:W5:Y:S01]  /*0190*/  LDG.E.EL.64 R2, desc[UR4][R2.64] ;  /* 0x0000000402027981 */ /* 0x000f62000c2e1b00 */
[----:B--2---:R-:W-:-:S06]  /*01a0*/  IMAD.WIDE R8, R6, 0x8, R8 ;  /* 0x0000000806087825 */ /* 0x004fcc00078e0208 */
[----:B------:R-:W2:Y:S01]  /*01b0*/  LDG.E.EL.128 R8, desc[UR4][R8.64] ;  /* 0x0000000408087981 */ /* 0x000ea2000c2e1d00 */
[----:B------:R-:W-:Y:S02]  /*01c0*/  SHF.R.S32.HI R0, RZ, 0x17, R0 ;  /* 0x00000017ff007819 */ /* 0x000fe40000011400 */
[----:B---3--:R-:W-:-:S04]  /*01d0*/  SHF.R.U32.HI R7, RZ, 0x1c, R17 ;  /* 0x0000001cff077819 */ /* 0x008fc80000011611 */
[----:B------:R-:W-:-:S04]  /*01e0*/  LOP3.LUT R7, R7, 0x8, RZ, 0xc0, !PT ;  /* 0x0000000807077812 */ /* 0x000fc800078ec0ff */
[----:B------:R-:W-:Y:S02]  /*01f0*/  IADD3 R16, P0, R16, R7, RZ ;  /* 0x0000000710107210 */ /* 0x000fe40007f1e0ff */
[----:B----4-:R-:W-:-:S03]  /*0200*/  SHF.R.U32.HI R18, RZ, 0x1a, R13 ;  /* 0x0000001aff127819 */ /* 0x010fc6000001160d */
[----:B------:R-:W-:Y:S01]  /*0210*/  IMAD.X R17, RZ, RZ, R17, P0 ;  /* 0x000000ffff117224 */ /* 0x000fe200000e0611 */
[----:B------:R-:W-:Y:S02]  /*0220*/  LEA R21, P0, R12, UR6, 0x2 ;  /* 0x000000060c157c11 */ /* 0x000fe4000f8010ff */
[----:B------:R-:W-:Y:S02]  /*0230*/  LOP3.LUT R18, R18, 0x20, RZ, 0xc0, !PT ;  /* 0x0000002012127812 */ /* 0x000fe400078ec0ff */
[----:B-----5:R-:W-:Y:S02]  /*0240*/  SHF.R.U32.HI R19, RZ, 0x1c, R3 ;  /* 0x0000001cff137819 */ /* 0x020fe40000011603 */
[----:B------:R-:W-:Y:S02]  /*0250*/  LEA.HI.X R13, R12, UR7, R13, 0x2, P0 ;  /* 0x000000070c0d7c11 */ /* 0x000fe400080f140d */
[----:B------:R-:W-:Y:S02]  /*0260*/  SHF.R.U32.HI R12, RZ, 0x1a, R15 ;  /* 0x0000001aff0c7819 */ /* 0x000fe4000001160f */
[----:B------:R-:W-:-:S02]  /*0270*/  LOP3.LUT R19, R19, 0x8, RZ, 0xc0, !PT ;  /* 0x0000000813137812 */ /* 0x000fc400078ec0ff */
[----:B------:R-:W-:Y:S02]  /*0280*/  LEA R7, P1, R14, UR6, 0x2 ;  /* 0x000000060e077c11 */ /* 0x000fe4000f8210ff */
[----:B------:R-:W-:Y:S02]  /*0290*/  LOP3.LUT R12, R12, 0x20, RZ, 0xc0, !PT ;  /* 0x000000200c0c7812 */ /* 0x000fe400078ec0ff */
[----:B------:R-:W-:Y:S02]  /*02a0*/  IADD3 R18, P0, R18, R21, RZ ;  /* 0x0000001512127210 */ /* 0x000fe40007f1e0ff */
[----:B------:R-:W-:Y:S02]  /*02b0*/  IADD3 R2, P2, R2, R19, RZ ;  /* 0x0000001302027210 */ /* 0x000fe40007f5e0ff */
[----:B------:R-:W-:Y:S02]  /*02c0*/  LEA.HI.X R15, R14, UR7, R15, 0x2, P1 ;  /* 0x000000070e0f7c11 */ /* 0x000fe400088f140f */
[----:B------:R-:W-:Y:S01]  /*02d0*/  SGXT R19, R0, 0x1 ;  /* 0x000000010013781a */ /* 0x000fe20000000200 */
[----:B------:R-:W-:Y:S01]  /*02e0*/  IMAD.X R3, RZ, RZ, R3, P2 ;  /* 0x000000ffff037224 */ /* 0x000fe200010e0603 */
[----:B------:R-:W-:Y:S01]  /*02f0*/  IADD3 R12, P1, R12, R7, RZ ;  /* 0x000000070c0c7210 */ /* 0x000fe20007f3e0ff */
[----:B------:R-:W-:Y:S01]  /*0300*/  IMAD.X R7, RZ, RZ, R13, P0 ;  /* 0x000000ffff077224 */ /* 0x000fe200000e060d */
[C---:B------:R-:W-:Y:S01]  /*0310*/  SHF.L.U64.HI R0, R16.reuse, 0x5, R17 ;  /* 0x0000000510007819 */ /* 0x040fe20000010211 */
[----:B------:R-:W-:Y:S01]  /*0320*/  IMAD.SHL.U32 R16, R16, 0x20, RZ ;  /* 0x0000002010107824 */ /* 0x000fe200078e00ff */
[----:B------:R-:W-:Y:S01]  /*0330*/  LEA.HI R19, R19, R4, RZ, 0x8 ;  /* 0x0000000413137211 */ /* 0x000fe200078f40ff */
[C---:B------:R-:W-:Y:S01]  /*0340*/  IMAD.SHL.U32 R13, R2.reuse, 0x20, RZ ;  /* 0x00000020020d7824 */ /* 0x040fe200078e00ff */
[----:B------:R-:W-:Y:S01]  /*0350*/  SHF.L.U64.HI R22, R2, 0x5, R3 ;  /* 0x0000000502167819 */ /* 0x000fe20000010203 */
[----:B------:R-:W-:Y:S01]  /*0360*/  IMAD.X R15, RZ, RZ, R15, P1 ;  /* 0x000000ffff0f7224 */ /* 0x000fe200008e060f */
[----:B------:R-:W-:-:S02]  /*0370*/  IADD3 R24, P0, R16, R18, RZ ;  /* 0x0000001210187210 */ /* 0x000fc40007f1e0ff */
[----:B------:R-:W-:Y:S02]  /*0380*/  IADD3 R18, P2, R13, R18, RZ ;  /* 0x000000120d127210 */ /* 0x000fe40007f5e0ff */
[----:B------:R-:W-:Y:S02]  /*0390*/  SHF.R.S32.HI R23, RZ, 0x8, R19 ;  /* 0x00000008ff177819 */ /* 0x000fe40000011413 */
[----:B------:R-:W-:Y:S01]  /*03a0*/  IADD3 R20, P1, R12, R16, RZ ;  /* 0x000000100c147210 */ /* 0x000fe20007f3e0ff */
[----:B------:R-:W-:Y:S01]  /*03b0*/  IMAD.X R19, R22, 0x1, R7, P2 ;  /* 0x0000000116137824 */ /* 0x000fe200010e0607 */
[----:B--2---:R-:W-:Y:S01]  /*03c0*/  SHF.R.U32.HI R26, RZ, 0x1a, R9 ;  /* 0x0000001aff1a7819 */ /* 0x004fe20000011609 */
[----:B------:R-:W-:Y:S01]  /*03d0*/  IMAD.SHL.U32 R23, R23, 0x40, RZ ;  /* 0x0000004017177824 */ /* 0x000fe200078e00ff */
[----:B------:R-:W-:Y:S01]  /*03e0*/  SHF.R.U32.HI R14, RZ, 0x1a, R11 ;  /* 0x0000001aff0e7819 */ /* 0x000fe2000001160b */
[----:B------:R-:W-:Y:S01]  /*03f0*/  IMAD.X R21, R15, 0x1, R0, P1 ;  /* 0x000000010f157824 */ /* 0x000fe200008e0600 */
[----:B------:R-:W-:Y:S01]  /*0400*/  IADD3.X R25, R0, R7, RZ, P0, !PT ;  /* 0x0000000700197210 */ /* 0x000fe200007fe4ff */
[----:B------:R-:W-:Y:S01]  /*0410*/  IMAD.WIDE R18, R23, 0x4, R18 ;  /* 0x0000000417127825 */ /* 0x000fe200078e0212 */
[----:B------:R-:W-:-:S03]  /*0420*/  LEA R17, P1, R10, UR6, 0x2 ;  /* 0x000000060a117c11 */ /* 0x000fc6000f8210ff */
[C---:B------:R-:W-:Y:S01]  /*0430*/  IMAD.WIDE R20, R23.reuse, 0x4, R20 ;  /* 0x0000000417147825 */ /* 0x040fe200078e0214 */
[----:B------:R1:W2:Y:S01]  /*0440*/  LDG.E.EL R3, desc[UR4][R18.64] ;  /* 0x0000000412037981 */ /* 0x0002a2000c2e1900 */
[----:B------:R-:W-:Y:S02]  /*0450*/  LEA R27, P0, R8, UR6, 0x2 ;  /* 0x00000006081b7c11 */ /* 0x000fe4000f8010ff */
[----:B------:R-:W-:Y:S01]  /*0460*/  LOP3.LUT R26, R26, 0x20, RZ, 0xc0, !PT ;  /* 0x000000201a1a7812 */ /* 0x000fe200078ec0ff */
[----:B------:R3:W4:Y:S01]  /*0470*/  LDG.E.EL R2, desc[UR4][R20.64] ;  /* 0x0000000414027981 */ /* 0x000722000c2e1900 */
[----:B------:R-:W-:Y:S01]  /*0480*/  LOP3.LUT R14, R14, 0x20, RZ, 0xc0, !PT ;  /* 0x000000200e0e7812 */ /* 0x000fe200078ec0ff */
[----:B------:R-:W-:Y:S01]  /*0490*/  IMAD.WIDE R24, R23, 0x4, R24 ;  /* 0x0000000417187825 */ /* 0x000fe200078e0218 */
[----:B------:R-:W-:Y:S01]  /*04a0*/  LEA.HI.X R11, R10, UR7, R11, 0x2, P1 ;  /* 0x000000070a0b7c11 */ /* 0x000fe200088f140b */
[----:B-1----:R-:W1:Y:S01]  /*04b0*/  LDC.64 R18, c[0x0][0x238] ;  /* 0x00008e00ff127b82 */ /* 0x002e620000000a00 */
[----:B------:R-:W-:-:S02]  /*04c0*/  LEA.HI.X R9, R8, UR7, R9, 0x2, P0 ;  /* 0x0000000708097c11 */ /* 0x000fc400080f1409 */
[----:B------:R-:W5:Y:S01]  /*04d0*/  LDG.E.EL R7, desc[UR4][R24.64] ;  /* 0x0000000418077981 */ /* 0x000f62000c2e1900 */
[----:B------:R-:W-:Y:S02]  /*04e0*/  IADD3 R10, P4, R26, R27, RZ ;  /* 0x0000001b1a0a7210 */ /* 0x000fe40007f9e0ff */
[----:B---3--:R-:W-:Y:S02]  /*04f0*/  IADD3 R20, P5, R13, R12, RZ ;  /* 0x0000000c0d147210 */ /* 0x008fe40007fbe0ff */
[----:B------:R-:W-:Y:S02]  /*0500*/  IADD3 R8, P3, R14, R17, RZ ;  /* 0x000000110e087210 */ /* 0x000fe40007f7e0ff */
[----:B------:R-:W-:Y:S01]  /*0510*/  IADD3 R14, P2, R10, R16, RZ ;  /* 0x000000100a0e7210 */ /* 0x000fe20007f5e0ff */
[----:B------:R-:W-:Y:S01]  /*0520*/  IMAD.X R21, R22, 0x1, R15, P5 ;  /* 0x0000000116157824 */ /* 0x000fe200028e060f */
[----:B------:R-:W-:Y:S02]  /*0530*/  IADD3 R12, P1, R13, R10, RZ ;  /* 0x0000000a0d0c7210 */ /* 0x000fe40007f3e0ff */
[----:B------:R-:W-:-:S02]  /*0540*/  IADD3 R10, P0, R8, R16, RZ ;  /* 0x00000010080a7210 */ /* 0x000fc40007f1e0ff */
[----:B------:R-:W-:Y:S01]  /*0550*/  IADD3 R8, P5, R13, R8, RZ ;  /* 0x000000080d087210 */ /* 0x000fe20007fbe0ff */
[----:B------:R-:W3:Y:S01]  /*0560*/  LDC.64 R16, c[0x0][0x248] ;  /* 0x00009200ff107b82 */ /* 0x000ee20000000a00 */
[----:B------:R-:W-:Y:S01]  /*0570*/  IMAD.X R13, RZ, RZ, R9, P4 ;  /* 0x000000ffff0d7224 */ /* 0x000fe200020e0609 */
[----:B------:R-:W-:-:S03]  /*0580*/  IADD3.X R9, RZ, R11, RZ, P3, !PT ;  /* 0x0000000bff097210 */ /* 0x000fc60001ffe4ff */
[--C-:B------:R-:W-:Y:S02]  /*0590*/  IMAD.X R15, R13, 0x1, R0.reuse, P2 ;  /* 0x000000010d0f7824 */ /* 0x100fe400010e0600 */
[C---:B------:R-:W-:Y:S02]  /*05a0*/  IMAD.X R13, R22.reuse, 0x1, R13, P1 ;  /* 0x00000001160d7824 */ /* 0x040fe400008e060d */
[----:B------:R-:W-:Y:S02]  /*05b0*/  IMAD.X R11, R9, 0x1, R0, P0 ;  /* 0x00000001090b7824 */ /* 0x000fe400000e0600 */
[----:B------:R-:W-:Y:S02]  /*05c0*/  IMAD.X R9, R22, 0x1, R9, P5 ;  /* 0x0000000116097824 */ /* 0x000fe400028e0609 */
[----:B------:R-:W-:-:S04]  /*05d0*/  IMAD.WIDE R12, R23, 0x4, R12 ;  /* 0x00000004170c7825 */ /* 0x000fc800078e020c */
[C---:B------:R-:W-:Y:S02]  /*05e0*/  IMAD.WIDE R20, R23.reuse, 0x4, R20 ;  /* 0x0000000417147825 */ /* 0x040fe400078e0214 */
[----:B------:R-:W2:Y:S02]  /*05f0*/  LDG.E.EL R12, desc[UR4][R12.64] ;  /* 0x000000040c0c7981 */ /* 0x000ea4000c2e1900 */
[C---:B------:R-:W-:Y:S02]  /*0600*/  IMAD.WIDE R14, R23.reuse, 0x4, R14 ;  /* 0x00000004170e7825 */ /* 0x040fe400078e020e */
[----:B------:R-:W4:Y:S02]  /*0610*/  LDG.E.EL R20, desc[UR4][R20.64] ;  /* 0x0000000414147981 */ /* 0x000f24000c2e1900 */
[C---:B------:R-:W-:Y:S02]  /*0620*/  IMAD.WIDE R10, R23.reuse, 0x4, R10 ;  /* 0x00000004170a7825 */ /* 0x040fe400078e020a */
[----:B------:R-:W5:Y:S02]  /*0630*/  LDG.E.EL R14, desc[UR4][R14.64] ;  /* 0x000000040e0e7981 */ /* 0x000f64000c2e1900 */
[----:B------:R-:W-:-:S02]  /*0640*/  IMAD.WIDE R8, R23, 0x4, R8 ;  /* 0x0000000417087825 */ /* 0x000fc400078e0208 */
[----:B------:R-:W4:Y:S02]  /*0650*/  LDG.E.EL R11, desc[UR4][R10.64] ;  /* 0x000000040a0b7981 */ /* 0x000f24000c2e1900 */
[----:B-1----:R-:W-:Y:S02]  /*0660*/  IMAD.WIDE R18, R6, 0x4, R18 ;  /* 0x0000000406127825 */ /* 0x002fe400078e0212 */
[----:B------:R-:W4:Y:S04]  /*0670*/  LDG.E.EL R9, desc[UR4][R8.64] ;  /* 0x0000000408097981 */ /* 0x000f28000c2e1900 */
[----:B------:R-:W4:Y:S01]  /*0680*/  LDG.E.EL.64 R18, desc[UR4][R18.64] ;  /* 0x0000000412127981 */ /* 0x000f22000c2e1b00 */
[----:B---3--:R-:W-:Y:S02]  /*0690*/  IMAD.WIDE R22, R5, 0x4, R16 ;  /* 0x0000000405167825 */ /* 0x008fe400078e0210 */
[----:B------:R-:W1:Y:S04]  /*06a0*/  LDC.64 R16, c[0x0][0x210] ;  /* 0x00008400ff107b82 */ /* 0x000e680000000a00 */
[----:B------:R-:W3:Y:S01]  /*06b0*/  LDG.E.EL R22, desc[UR4][R22.64] ;  /* 0x0000000416167981 */ /* 0x000ee2000c2e1900 */
[----:B-1----:R-:W-:-:S04]  /*06c0*/  IMAD.WIDE R16, R4, 0x4, R16 ;  /* 0x0000000404107825 */ /* 0x002fc800078e0210 */
[----:B--2---:R-:W-:Y:S01]  /*06d0*/  FADD R0, -R3, R12 ;  /* 0x0000000c03007221 */ /* 0x004fe20000000100 */
[----:B-----5:R-:W-:Y:S01]  /*06e0*/  FADD R5, -R7, R14 ;  /* 0x0000000e07057221 */ /* 0x020fe20000000100 */
[----:B----4-:R-:W-:Y:S01]  /*06f0*/  FADD R6, -R2, R11 ;  /* 0x0000000b02067221 */ /* 0x010fe20000000100 */
[----:B------:R-:W-:Y:S01]  /*0700*/  FADD R15, -R20, R9 ;  /* 0x00000009140f7221 */ /* 0x000fe20000000100 */
[C---:B------:R-:W-:Y:S01]  /*0710*/  FFMA R0, R18.reuse, R0, R3 ;  /* 0x0000000012007223 */ /* 0x040fe20000000003 */
[----:B------:R-:W-:Y:S01]  /*0720*/  FFMA R5, R18, R5, R7 ;  /* 0x0000000512057223 */ /* 0x000fe20000000007 */
[C---:B------:R-:W-:Y:S01]  /*0730*/  FFMA R3, R19.reuse, R6, R2 ;  /* 0x0000000613037223 */ /* 0x040fe20000000002 */
[----:B------:R-:W-:Y:S02]  /*0740*/  FFMA R20, R19, R15, R20 ;  /* 0x0000000f13147223 */ /* 0x000fe40000000014 */
[----:B------:R-:W-:Y:S02]  /*0750*/  FADD R0, -R5, R0 ;  /* 0x0000000005007221 */ /* 0x000fe40000000100 */
[----:B------:R-:W-:-:S02]  /*0760*/  FADD R20, -R3, R20 ;  /* 0x0000001403147221 */ /* 0x000fc40000000100 */
[C---:B---3--:R-:W-:Y:S02]  /*0770*/  FFMA R2, R22.reuse, R0, R5 ;  /* 0x0000000016027223 */ /* 0x048fe40000000005 */
[----:B------:R-:W-:-:S05]  /*0780*/  FFMA R3, R22, R20, R3 ;  /* 0x0000001416037223 */ /* 0x000fca0000000003 */
[----:B------:R-:W-:Y:S01]  /*0790*/  STG.E.64 desc[UR4][R16.64], R2 ;  /* 0x0000000210007986 */ /* 0x000fe2000c101b04 */
[----:B------:R-:W-:Y:S05]  /*07a0*/  EXIT ;  /* 0x000000000000794d */ /* 0x000fea0003800000 */
.L_x_0:
[----:B------:R-:W-:-:S00]  /*07b0*/  BRA `(.L_x_0) ;  /* 0xfffffffc00fc7947 */ /* 0x000fc0000383ffff */
[----:B------:R-:W-:-:S00]  /*07c0*/  NOP ;  /* 0x0000000000007918 */ /* 0x000fc00000000000 */
        /* <DEDUP_REMOVED lines=11> */
.L_x_1:


//--------------------- .nv.constant0.triton_poi_fused__unsafe_index_add_mul_sub_19 --------------------------
	.section	.nv.constant0.triton_poi_fused__unsafe_index_add_mul_sub_19,"a",@progbits
	.sectionflags	@""
	.align	4
.nv.constant0.triton_poi_fused__unsafe_index_add_mul_sub_19:
	.zero		596
